	.headerflags	@"EF_CUDA_TEXMODE_UNIFIED EF_CUDA_64BIT_ADDRESS EF_CUDA_ACCELERATORS EF_CUDA_SM90 EF_CUDA_VIRTUAL_SM(EF_CUDA_SM90)"
	.elftype	@"ET_EXEC"


//--------------------- .nv.info                  --------------------------
	.section	.nv.info,"",@"SHT_CUDA_INFO"
	.align	4


	//----- nvinfo : EIATTR_REGCOUNT
	.align		4
        /*0000*/ 	.byte	0x04, 0x2f
        /*0002*/ 	.short	(.L_3 - .L_2)
	.align		4
.L_2:
        /*0004*/ 	.word	index@(triton_poi_fused__native_batch_norm_legit_no_training_convolution_hardtanh_53)
        /*0008*/ 	.word	0x00000016


	//----- nvinfo : EIATTR_MIN_STACK_SIZE
	.align		4
.L_3:
        /*000c*/ 	.byte	0x04, 0x12
        /*000e*/ 	.short	(.L_5 - .L_4)
	.align		4
.L_4:
        /*0010*/ 	.word	index@(triton_poi_fused__native_batch_norm_legit_no_training_convolution_hardtanh_53)
        /*0014*/ 	.word	0x00000000


	//----- nvinfo : EIATTR_FRAME_SIZE
	.align		4
.L_5:
        /*0018*/ 	.byte	0x04, 0x11
        /*001a*/ 	.short	(.L_7 - .L_6)
	.align		4
.L_6:
        /*001c*/ 	.word	index@(triton_poi_fused__native_batch_norm_legit_no_training_convolution_hardtanh_53)
        /*0020*/ 	.word	0x00000000


	//----- nvinfo : EIATTR_MIN_STACK_SIZE
	.align		4
.L_7:
        /*0024*/ 	.byte	0x04, 0x12
        /*0026*/ 	.short	(.L_9 - .L_8)
	.align		4
.L_8:
        /*0028*/ 	.word	index@(triton_poi_fused__native_batch_norm_legit_no_training_convolution_hardtanh_53)
        /*002c*/ 	.word	0x00000000
.L_9:


//--------------------- .nv.info.triton_poi_fused__native_batch_norm_legit_no_training_convolution_hardtanh_53 --------------------------
	.section	.nv.info.triton_poi_fused__native_batch_norm_legit_no_training_convolution_hardtanh_53,"",@"SHT_CUDA_INFO"
	.sectionflags	@""
	.align	4


	//----- nvinfo : EIATTR_CUDA_API_VERSION
	.align		4
        /*0000*/ 	.byte	0x04, 0x37
        /*0002*/ 	.short	(.L_11 - .L_10)
.L_10:
        /*0004*/ 	.word	0x0000007c


	//----- nvinfo : EIATTR_KPARAM_INFO
	.align		4
.L_11:
        /*0008*/ 	.byte	0x04, 0x17
        /*000a*/ 	.short	(.L_13 - .L_12)
.L_12:
        /*000c*/ 	.word	0x00000000
        /*0010*/ 	.short	0x0007
        /*0012*/ 	.short	0x0038
        /*0014*/ 	.byte	0x00, 0xf0, 0x11, 0x00


	//----- nvinfo : EIATTR_KPARAM_INFO
	.align		4
.L_13:
        /*0018*/ 	.byte	0x04, 0x17
        /*001a*/ 	.short	(.L_15 - .L_14)
.L_14:
        /*001c*/ 	.word	0x00000000
        /*0020*/ 	.short	0x0006
        /*0022*/ 	.short	0x0030
        /*0024*/ 	.byte	0x00, 0xf4, 0x21, 0x00


	//----- nvinfo : EIATTR_KPARAM_INFO
	.align		4
.L_15:
        /*0028*/ 	.byte	0x04, 0x17
        /*002a*/ 	.short	(.L_17 - .L_16)
.L_16:
        /*002c*/ 	.word	0x00000000
        /*0030*/ 	.short	0x0005
        /*0032*/ 	.short	0x0028
        /*0034*/ 	.byte	0x00, 0xf4, 0x21, 0x00


	//----- nvinfo : EIATTR_KPARAM_INFO
	.align		4
.L_17:
        /*0038*/ 	.byte	0x04, 0x17
        /*003a*/ 	.short	(.L_19 - .L_18)
.L_18:
        /*003c*/ 	.word	0x00000000
        /*0040*/ 	.short	0x0004
        /*0042*/ 	.short	0x0020
        /*0044*/ 	.byte	0x00, 0xf4, 0x21, 0x00


	//----- nvinfo : EIATTR_KPARAM_INFO
	.align		4
.L_19:
        /*0048*/ 	.byte	0x04, 0x17
        /*004a*/ 	.short	(.L_21 - .L_20)
.L_20:
        /*004c*/ 	.word	0x00000000
        /*0050*/ 	.short	0x0003
        /*0052*/ 	.short	0x0018
        /*0054*/ 	.byte	0x00, 0xf4, 0x21, 0x00


	//----- nvinfo : EIATTR_KPARAM_INFO
	.align		4
.L_21:
        /*0058*/ 	.byte	0x04, 0x17
        /*005a*/ 	.short	(.L_23 - .L_22)
.L_22:
        /*005c*/ 	.word	0x00000000
        /*0060*/ 	.short	0x0002
        /*0062*/ 	.short	0x0010
        /*0064*/ 	.byte	0x00, 0xf4, 0x21, 0x00


	//----- nvinfo : EIATTR_KPARAM_INFO
	.align		4
.L_23:
        /*0068*/ 	.byte	0x04, 0x17
        /*006a*/ 	.short	(.L_25 - .L_24)
.L_24:
        /*006c*/ 	.word	0x00000000
        /*0070*/ 	.short	0x0001
        /*0072*/ 	.short	0x0008
        /*0074*/ 	.byte	0x00, 0xf4, 0x21, 0x00


	//----- nvinfo : EIATTR_KPARAM_INFO
	.align		4
.L_25:
        /*0078*/ 	.byte	0x04, 0x17
        /*007a*/ 	.short	(.L_27 - .L_26)
.L_26:
        /*007c*/ 	.word	0x00000000
        /*0080*/ 	.short	0x0000
        /*0082*/ 	.short	0x0000
        /*0084*/ 	.byte	0x00, 0xf4, 0x21, 0x00


	//----- nvinfo : EIATTR_SPARSE_MMA_MASK
	.align		4
.L_27:
        /*0088*/ 	.byte	0x03, 0x50
        /*008a*/ 	.short	0x0000


	//----- nvinfo : EIATTR_MAXREG_COUNT
	.align		4
        /*008c*/ 	.byte	0x03, 0x1b
        /*008e*/ 	.short	0x00ff


	//----- nvinfo : EIATTR_EXIT_INSTR_OFFSETS
	.align		4
        /*0090*/ 	.byte	0x04, 0x1c
        /*0092*/ 	.short	(.L_29 - .L_28)


	//   ....[0]....
.L_28:
        /*0094*/ 	.word	0x00000380


	//   ....[1]....
        /*0098*/ 	.word	0x000003a0


	//----- nvinfo : EIATTR_REQNTID
	.align		4
.L_29:
        /*009c*/ 	.byte	0x04, 0x10
        /*009e*/ 	.short	(.L_31 - .L_30)
.L_30:
        /*00a0*/ 	.word	0x00000080
        /*00a4*/ 	.word	0x00000001
        /*00a8*/ 	.word	0x00000001


	//----- nvinfo : EIATTR_CBANK_PARAM_SIZE
	.align		4
.L_31:
        /*00ac*/ 	.byte	0x03, 0x19
        /*00ae*/ 	.short	0x003c


	//----- nvinfo : EIATTR_PARAM_CBANK
	.align		4
        /*00b0*/ 	.byte	0x04, 0x0a
        /*00b2*/ 	.short	(.L_33 - .L_32)
	.align		4
.L_32:
        /*00b4*/ 	.word	index@(.nv.constant0.triton_poi_fused__native_batch_norm_legit_no_training_convolution_hardtanh_53)
        /*00b8*/ 	.short	0x0210
        /*00ba*/ 	.short	0x003c


	//----- nvinfo : EIATTR_SW_WAR
	.align		4
.L_33:
        /*00bc*/ 	.byte	0x04, 0x36
        /*00be*/ 	.short	(.L_35 - .L_34)
.L_34:
        /*00c0*/ 	.word	0x00000008
.L_35:


//--------------------- .nv.callgraph             --------------------------
	.section	.nv.callgraph,"",@"SHT_CUDA_CALLGRAPH"
	.align	4
	.sectionentsize	8
	.align		4
        /*0000*/ 	.word	0x00000000
	.align		4
        /*0004*/ 	.word	0xffffffff
	.align		4
        /*0008*/ 	.word	0x00000000
	.align		4
        /*000c*/ 	.word	0xfffffffe
	.align		4
        /*0010*/ 	.word	0x00000000
	.align		4
        /*0014*/ 	.word	0xfffffffd
	.align		4
        /*0018*/ 	.word	0x00000000
	.align		4
        /*001c*/ 	.word	0xfffffffc


//--------------------- .nv.constant4             --------------------------
	.section	.nv.constant4,"a",@progbits
	.align	8
	.align		8
.nv.constant4:
        /*0000*/ 	.dword	_$_str
	.align		8
        /*0008*/ 	.dword	_$_str_$_2


//--------------------- .text.triton_poi_fused__native_batch_norm_legit_no_training_convolution_hardtanh_53 --------------------------
	.section	.text.triton_poi_fused__native_batch_norm_legit_no_training_convolution_hardtanh_53,"ax",@progbits
	.align	128
        .global         triton_poi_fused__native_batch_norm_legit_no_training_convolution_hardtanh_53
        .type           triton_poi_fused__native_batch_norm_legit_no_training_convolution_hardtanh_53,@function
        .size           triton_poi_fused__native_batch_norm_legit_no_training_convolution_hardtanh_53,(.L_x_1 - triton_poi_fused__native_batch_norm_legit_no_training_convolution_hardtanh_53)
        .other          triton_poi_fused__native_batch_norm_legit_no_training_convolution_hardtanh_53,@"STO_CUDA_ENTRY STV_DEFAULT"
triton_poi_fused__native_batch_norm_legit_no_training_convolution_hardtanh_53:
.text.triton_poi_fused__native_batch_norm_legit_no_training_convolution_hardtanh_53:
[----:B------:R-:W0:Y:S01]  /*0000*/  LDC R1, c[0x0][0x28] ;  /* 0x00000a00ff017b82 */ /* 0x000e220000000800 */
[----:B------:R-:W1:Y:S07]  /*0010*/  S2R R2, SR_TID.X ;  /* 0x0000000000027919 */ /* 0x000e6e0000002100 */
[----:B------:R-:W2:Y:S01]  /*0020*/  LDC.64 R12, c[0x0][0x228] ;  /* 0x00008a00ff0c7b82 */ /* 0x000ea20000000a00 */
[----:B------:R-:W-:Y:S01]  /*0030*/  ULDC.64 UR4, c[0x0][0x208] ;  /* 0x0000820000047ab9 */ /* 0x000fe20000000a00 */
[----:B------:R-:W3:Y:S06]  /*0040*/  S2R R3, SR_CTAID.X ;  /* 0x0000000000037919 */ /* 0x000eec0000002500 */
[----:B------:R-:W4:Y:S08]  /*0050*/  LDC.64 R10, c[0x0][0x218] ;  /* 0x00008600ff0a7b82 */ /* 0x000f300000000a00 */
[----:B------:R-:W5:Y:S08]  /*0060*/  LDC.64 R6, c[0x0][0x210] ;  /* 0x00008400ff067b82 */ /* 0x000f700000000a00 */
[----:B------:R-:W5:Y:S01]  /*0070*/  LDC.64 R14, c[0x0][0x220] ;  /* 0x00008800ff0e7b82 */ /* 0x000f620000000a00 */
[----:B-1----:R-:W-:-:S07]  /*0080*/  LOP3.LUT R2, R2, 0x7f, RZ, 0xc0, !PT ;  /* 0x0000007f02027812 */ /* 0x002fce00078ec0ff */
[----:B------:R-:W1:Y:S01]  /*0090*/  LDC.64 R16, c[0x0][0x230] ;  /* 0x00008c00ff107b82 */ /* 0x000e620000000a00 */
[----:B---3--:R-:W-:Y:S01]  /*00a0*/  LEA R3, R3, R2, 0x7 ;  /* 0x0000000203037211 */ /* 0x008fe200078e38ff */
[----:B------:R-:W-:-:S03]  /*00b0*/  HFMA2.MMA R2, -RZ, RZ, 0, 0 ;  /* 0x00000000ff027435 */ /* 0x000fc600000001ff */
[----:B------:R-:W-:-:S07]  /*00c0*/  ISETP.GE.AND P0, PT, R3, 0x2140, PT ;  /* 0x000021400300780c */ /* 0x000fce0003f06270 */
[----:B------:R-:W-:-:S05]  /*00d0*/  IMAD.HI R0, R3, -0x99fc267, R2 ;  /* 0xf6603d9903007827 */ /* 0x000fca00078e0202 */
[----:B------:R-:W-:-:S04]  /*00e0*/  SHF.R.U32.HI R5, RZ, 0x1f, R0 ;  /* 0x0000001fff057819 */ /* 0x000fc80000011600 */
[----:B------:R-:W-:Y:S02]  /*00f0*/  LEA.HI.SX32 R5, R0, R5, 0x19 ;  /* 0x0000000500057211 */ /* 0x000fe400078fcaff */
[----:B------:R-:W-:-:S03]  /*0100*/  MOV R0, RZ ;  /* 0x000000ff00007202 */ /* 0x000fc60000000f00 */
[----:B------:R-:W-:Y:S02]  /*0110*/  IMAD R19, R5, -0x85, R3 ;  /* 0xffffff7b05137824 */ /* 0x000fe400078e0203 */
[----:B------:R-:W3:Y:S02]  /*0120*/  LDC.64 R4, c[0x0][0x238] ;  /* 0x00008e00ff047b82 */ /* 0x000ee40000000a00 */
[----:B--2---:R-:W-:-:S05]  /*0130*/  IMAD.WIDE R12, R19, 0x4, R12 ;  /* 0x00000004130c7825 */ /* 0x004fca00078e020c */
[----:B------:R2:W3:Y:S01]  /*0140*/  @!P0 LDG.E.EL R0, desc[UR4][R12.64] ;  /* 0x000000040c008981 */ /* 0x0004e2000c2e1900 */
[----:B------:R-:W-:Y:S01]  /*0150*/  CS2R R8, SRZ ;  /* 0x0000000000087805 */ /* 0x000fe2000001ff00 */
[----:B----4-:R-:W-:-:S04]  /*0160*/  IMAD.WIDE R10, R19, 0x4, R10 ;  /* 0x00000004130a7825 */ /* 0x010fc800078e020a */
[----:B-----5:R-:W-:Y:S01]  /*0170*/  IMAD.WIDE R6, R3, 0x4, R6 ;  /* 0x0000000403067825 */ /* 0x020fe200078e0206 */
[----:B------:R4:W5:Y:S03]  /*0180*/  @!P0 LDG.E.EL R9, desc[UR4][R10.64] ;  /* 0x000000040a098981 */ /* 0x000966000c2e1900 */
[C---:B0-2---:R-:W-:Y:S01]  /*0190*/  IMAD.WIDE R12, R19.reuse, 0x4, R14 ;  /* 0x00000004130c7825 */ /* 0x045fe200078e020e */
[----:B------:R-:W5:Y:S03]  /*01a0*/  @!P0 LDG.E R2, desc[UR4][R6.64] ;  /* 0x0000000406028981 */ /* 0x000f66000c1e1900 */
[----:B-1----:R-:W-:Y:S01]  /*01b0*/  IMAD.WIDE R14, R19, 0x4, R16 ;  /* 0x00000004130e7825 */ /* 0x002fe200078e0210 */
[----:B------:R-:W2:Y:S01]  /*01c0*/  @!P0 LDG.E.EL R8, desc[UR4][R12.64] ;  /* 0x000000040c088981 */ /* 0x000ea2000c2e1900 */
[----:B------:R-:W-:-:S02]  /*01d0*/  CS2R R16, SRZ ;  /* 0x0000000000107805 */ /* 0x000fc4000001ff00 */
[----:B---3--:R-:W-:-:S04]  /*01e0*/  IMAD.WIDE R4, R19, 0x4, R4 ;  /* 0x0000000413047825 */ /* 0x008fc800078e0204 */
[----:B------:R-:W3:Y:S04]  /*01f0*/  @!P0 LDG.E.EL R16, desc[UR4][R14.64] ;  /* 0x000000040e108981 */ /* 0x000ee8000c2e1900 */
[----:B------:R0:W3:Y:S01]  /*0200*/  @!P0 LDG.E.EL R17, desc[UR4][R4.64] ;  /* 0x0000000404118981 */ /* 0x0000e2000c2e1900 */
[----:B----4-:R-:W-:Y:S01]  /*0210*/  HFMA2.MMA R11, -RZ, RZ, 1.625, 0 ;  /* 0x3e800000ff0b7435 */ /* 0x010fe200000001ff */
[----:B0-----:R-:W0:Y:S01]  /*0220*/  LDC.64 R4, c[0x0][0x240] ;  /* 0x00009000ff047b82 */ /* 0x001e220000000a00 */
[----:B------:R-:W-:-:S04]  /*0230*/  FADD R0, R0, 9.9999997473787516356e-06 ;  /* 0x3727c5ac00007421 */ /* 0x000fc80000000000 */
[----:B------:R-:W1:Y:S02]  /*0240*/  MUFU.SQRT R18, R0 ;  /* 0x0000000000127308 */ /* 0x000e640000002000 */
[C---:B-1----:R-:W-:Y:S02]  /*0250*/  FSETP.GT.AND P1, PT, R18.reuse, 8.50705917302346158658e+37, PT ;  /* 0x7e8000001200780b */ /* 0x042fe40003f24000 */
[----:B------:R-:W-:-:S11]  /*0260*/  FSETP.GEU.AND P2, PT, R18, 1.175494350822287508e-38, PT ;  /* 0x008000001200780b */ /* 0x000fd60003f4e000 */
[----:B------:R-:W-:-:S04]  /*0270*/  @P1 FMUL R18, R18, 0.25 ;  /* 0x3e80000012121820 */ /* 0x000fc80000400000 */
[----:B------:R-:W-:-:S06]  /*0280*/  @!P2 FMUL R18, R18, 16777216 ;  /* 0x4b8000001212a820 */ /* 0x000fcc0000400000 */
[----:B------:R-:W1:Y:S01]  /*0290*/  MUFU.RCP R18, R18 ;  /* 0x0000001200127308 */ /* 0x000e620000001000 */
[----:B------:R-:W-:Y:S01]  /*02a0*/  FSEL R11, R11, 1, P1 ;  /* 0x3f8000000b0b7808 */ /* 0x000fe20000800000 */
[----:B-----5:R-:W-:-:S04]  /*02b0*/  FADD R13, R9, R2 ;  /* 0x00000002090d7221 */ /* 0x020fc80000000000 */
[----:B------:R-:W-:Y:S01]  /*02c0*/  @!P2 FMUL R11, R11, 16777216 ;  /* 0x4b8000000b0ba820 */ /* 0x000fe20000400000 */
[----:B--2---:R-:W-:-:S03]  /*02d0*/  FADD R8, R13, -R8 ;  /* 0x800000080d087221 */ /* 0x004fc60000000000 */
[----:B-1----:R-:W-:-:S04]  /*02e0*/  FMUL R11, R18, R11 ;  /* 0x0000000b120b7220 */ /* 0x002fc80000400000 */
[----:B------:R-:W-:-:S04]  /*02f0*/  FMUL R8, R8, R11 ;  /* 0x0000000b08087220 */ /* 0x000fc80000400000 */
[----:B---3--:R-:W-:-:S05]  /*0300*/  FFMA R8, R8, R16, R17 ;  /* 0x0000001008087223 */ /* 0x008fca0000000011 */
[----:B------:R-:W-:-:S04]  /*0310*/  FSETP.GTU.AND P1, PT, R8, RZ, PT ;  /* 0x000000ff0800720b */ /* 0x000fc80003f2c000 */
[----:B------:R-:W-:-:S04]  /*0320*/  FSEL R9, R8, RZ, P1 ;  /* 0x000000ff08097208 */ /* 0x000fc80000800000 */
[C---:B------:R-:W-:Y:S01]  /*0330*/  FSETP.GEU.AND P1, PT, R9.reuse, 6, PT ;  /* 0x40c000000900780b */ /* 0x040fe20003f2e000 */
[----:B------:R1:W-:Y:S01]  /*0340*/  @!P0 STG.E desc[UR4][R6.64], R13 ;  /* 0x0000000d06008986 */ /* 0x0003e2000c101904 */
[----:B------:R-:W-:Y:S01]  /*0350*/  FSETP.NAN.AND P2, PT, R9, R9, PT ;  /* 0x000000090900720b */ /* 0x000fe20003f48000 */
[----:B0-----:R-:W-:-:S10]  /*0360*/  IMAD.WIDE R2, R3, 0x4, R4 ;  /* 0x0000000403027825 */ /* 0x001fd400078e0204 */
[----:B------:R-:W-:Y:S01]  /*0370*/  @P1 SEL R9, R9, 0x40c00000, P2 ;  /* 0x40c0000009091807 */ /* 0x000fe20001000000 */
[----:B-1----:R-:W-:Y:S06]  /*0380*/  @P0 EXIT ;  /* 0x000000000000094d */ /* 0x002fec0003800000 */
[----:B------:R-:W-:Y:S01]  /*0390*/  STG.E desc[UR4][R2.64], R9 ;  /* 0x0000000902007986 */ /* 0x000fe2000c101904 */
[----:B------:R-:W-:Y:S05]  /*03a0*/  EXIT ;  /* 0x000000000000794d */ /* 0x000fea0003800000 */
.L_x_0:
[----:B------:R-:W-:-:S00]  /*03b0*/  BRA `(.L_x_0) ;  /* 0xfffffffc00fc7947 */ /* 0x000fc0000383ffff */
[----:B------:R-:W-:-:S00]  /*03c0*/  NOP ;  /* 0x0000000000007918 */ /* 0x000fc00000000000 */
        /* <DEDUP_REMOVED lines=11> */
.L_x_1:


//--------------------- .nv.global.init           --------------------------
	.section	.nv.global.init,"aw",@progbits
.nv.global.init:
	.type		_$_str,@object
	.size		_$_str,(_$_str_$_2 - _$_str)
_$_str:
        /*0000*/ 	.byte	0x5f, 0x5f, 0x43, 0x55, 0x44, 0x41, 0x5f, 0x46, 0x54, 0x5a, 0x00
	.type		_$_str_$_2,@object
	.size		_$_str_$_2,(.L_1 - _$_str_$_2)
_$_str_$_2:
        /*000b*/ 	.byte	0x5f, 0x5f, 0x43, 0x55, 0x44, 0x41, 0x5f, 0x50, 0x52, 0x45, 0x43, 0x5f, 0x53, 0x51, 0x52, 0x54
        /*001b*/ 	.byte	0x00
.L_1:


//--------------------- .nv.constant0.triton_poi_fused__native_batch_norm_legit_no_training_convolution_hardtanh_53 --------------------------
	.section	.nv.constant0.triton_poi_fused__native_batch_norm_legit_no_training_convolution_hardtanh_53,"a",@progbits
	.sectionflags	@""
	.align	4
.nv.constant0.triton_poi_fused__native_batch_norm_legit_no_training_convolution_hardtanh_53:
	.zero		588
